//
// Generated by NVIDIA NVVM Compiler
//
// Compiler Build ID: CL-36424714
// Cuda compilation tools, release 13.0, V13.0.88
// Based on NVVM 20.0.0
//

.version 9.0
.target sm_100
.address_size 64

	// .globl	_Z23encode_per_pixel_kernelP6uchar4PKci

.visible .entry _Z23encode_per_pixel_kernelP6uchar4PKci(
	.param .u64 .ptr .align 1 _Z23encode_per_pixel_kernelP6uchar4PKci_param_0,
	.param .u64 .ptr .align 1 _Z23encode_per_pixel_kernelP6uchar4PKci_param_1,
	.param .u32 _Z23encode_per_pixel_kernelP6uchar4PKci_param_2
)
{
	.reg .pred 	%p<2>;
	.reg .b16 	%rs<12>;
	.reg .b32 	%r<34>;
	.reg .b64 	%rd<9>;

	ld.param.u64 	%rd1, [_Z23encode_per_pixel_kernelP6uchar4PKci_param_0];
	ld.param.u64 	%rd2, [_Z23encode_per_pixel_kernelP6uchar4PKci_param_1];
	ld.param.u32 	%r2, [_Z23encode_per_pixel_kernelP6uchar4PKci_param_2];
	mov.u32 	%r3, %tid.x;
	mov.u32 	%r4, %ntid.x;
	mov.u32 	%r5, %ctaid.x;
	mad.lo.s32 	%r1, %r4, %r5, %r3;
	setp.ge.s32 	%p1, %r1, %r2;
	@%p1 bra 	$L__BB0_2;
	cvta.to.global.u64 	%rd3, %rd2;
	cvta.to.global.u64 	%rd4, %rd1;
	shr.u32 	%r6, %r1, 31;
	add.s32 	%r7, %r1, %r6;
	and.b32  	%r8, %r7, -2;
	sub.s32 	%r9, %r1, %r8;
	shr.s32 	%r10, %r7, 1;
	cvt.s64.s32 	%rd5, %r10;
	add.s64 	%rd6, %rd3, %rd5;
	ld.global.s8 	%r11, [%rd6+1];
	sub.s32 	%r12, 7, %r9;
	mov.b32 	%r13, 16777216;
	shl.b32 	%r14, %r13, %r12;
	shr.s32 	%r15, %r14, 24;
	and.b32  	%r16, %r15, %r11;
	shr.s32 	%r17, %r16, %r12;
	mul.wide.s32 	%rd7, %r1, 4;
	add.s64 	%rd8, %rd4, %rd7;
	.pragma "used_bytes_mask 7";
	ld.global.u32 	%r18, [%rd8];
	bfe.u32 	%r19, %r18, 0, 8;
	cvt.u16.u32 	%rs1, %r19;
	bfe.u32 	%r20, %r18, 8, 8;
	cvt.u16.u32 	%rs2, %r20;
	bfe.u32 	%r21, %r18, 16, 8;
	cvt.u16.u32 	%rs3, %r21;
	cvt.u16.u32 	%rs4, %r17;
	add.s16 	%rs5, %rs1, %rs4;
	sub.s32 	%r22, 6, %r9;
	shr.s32 	%r23, %r14, 25;
	and.b32  	%r24, %r23, %r11;
	shr.s32 	%r25, %r24, %r22;
	cvt.u16.u32 	%rs6, %r25;
	add.s16 	%rs7, %rs2, %rs6;
	st.global.v2.u8 	[%rd8], {%rs5, %rs7};
	sub.s32 	%r26, 5, %r9;
	shr.s32 	%r27, %r14, 26;
	and.b32  	%r28, %r27, %r11;
	shr.s32 	%r29, %r28, %r26;
	cvt.u16.u32 	%rs8, %r29;
	add.s16 	%rs9, %rs3, %rs8;
	sub.s32 	%r30, 4, %r9;
	shr.s32 	%r31, %r14, 27;
	and.b32  	%r32, %r31, %r11;
	shr.s32 	%r33, %r32, %r30;
	cvt.u16.u32 	%rs10, %r33;
	add.s16 	%rs11, %rs9, %rs10;
	st.global.u8 	[%rd8+2], %rs11;
$L__BB0_2:
	ret;

}


// ===== COMPILED SASS (sm_100) =====

	.target	sm_100

	.elftype	@"ET_EXEC"


//--------------------- .note.nv.tkinfo           --------------------------
	.section	.note.nv.tkinfo,"",@"SHT_NOTE"
	.sectionflags	@"SHF_NOTE_NV_TKINFO"
	.tkinfo
        /*0018*/ 	.word	0x00000002
        /*0030*/ 	.string	""
        /*0030*/ 	.string	"ptxas"
        /*0030*/ 	.string	"Cuda compilation tools, release 13.0, V13.0.88"
        /*0030*/ 	.string	"Build cuda_13.0.r13.0/compiler.36424714_0"
        /*0030*/ 	.string	"-arch sm_100 -m 64 "



//--------------------- .note.nv.cuinfo           --------------------------
	.section	.note.nv.cuinfo,"",@"SHT_NOTE"
	.sectionflags	@"SHF_NOTE_NV_CUINFO"
        /*0018*/ 	.short	0x0002
        /*001a*/ 	.short	0x0064
        /*001c*/ 	.short	0x0082
	.zero		2


//--------------------- .nv.info                  --------------------------
	.section	.nv.info,"",@"SHT_CUDA_INFO"
	.align	4


	//----- nvinfo : EIATTR_REGCOUNT
	.align		4
        /*0000*/ 	.byte	0x04, 0x2f
        /*0002*/ 	.short	(.L_1 - .L_0)
	.align		4
.L_0:
        /*0004*/ 	.word	index@(_Z23encode_per_pixel_kernelP6uchar4PKci)
        /*0008*/ 	.word	0x0000000e


	//----- nvinfo : EIATTR_FRAME_SIZE
	.align		4
.L_1:
        /*000c*/ 	.byte	0x04, 0x11
        /*000e*/ 	.short	(.L_3 - .L_2)
	.align		4
.L_2:
        /*0010*/ 	.word	index@(_Z23encode_per_pixel_kernelP6uchar4PKci)
        /*0014*/ 	.word	0x00000000


	//----- nvinfo : EIATTR_MIN_STACK_SIZE
	.align		4
.L_3:
        /*0018*/ 	.byte	0x04, 0x12
        /*001a*/ 	.short	(.L_5 - .L_4)
	.align		4
.L_4:
        /*001c*/ 	.word	index@(_Z23encode_per_pixel_kernelP6uchar4PKci)
        /*0020*/ 	.word	0x00000000
.L_5:


//--------------------- .nv.compat                --------------------------
	.section	.nv.compat,"",@"SHT_CUDA_COMPAT_INFO"
	.align	4
        /*0000*/ 	.byte	0x02, 0x09, 0x00, 0x00, 0x02, 0x02, 0x01, 0x00, 0x02, 0x05, 0x05, 0x00, 0x03, 0x07, 0x01, 0x01
        /*0010*/ 	.byte	0x02, 0x03, 0x00, 0x00, 0x02, 0x06, 0x01, 0x00, 0x04, 0x0b, 0x08, 0x00, 0x09, 0x00, 0x00, 0x00
        /*0020*/ 	.byte	0x00, 0x00, 0x00, 0x00


//--------------------- .nv.info._Z23encode_per_pixel_kernelP6uchar4PKci --------------------------
	.section	.nv.info._Z23encode_per_pixel_kernelP6uchar4PKci,"",@"SHT_CUDA_INFO"
	.sectionflags	@""
	.align	4


	//----- nvinfo : EIATTR_CUDA_API_VERSION
	.align		4
        /*0000*/ 	.byte	0x04, 0x37
        /*0002*/ 	.short	(.L_7 - .L_6)
.L_6:
        /*0004*/ 	.word	0x00000082


	//----- nvinfo : EIATTR_KPARAM_INFO
	.align		4
.L_7:
        /*0008*/ 	.byte	0x04, 0x17
        /*000a*/ 	.short	(.L_9 - .L_8)
.L_8:
        /*000c*/ 	.word	0x00000000
        /*0010*/ 	.short	0x0002
        /*0012*/ 	.short	0x0010
        /*0014*/ 	.byte	0x00, 0xf0, 0x11, 0x00


	//----- nvinfo : EIATTR_KPARAM_INFO
	.align		4
.L_9:
        /*0018*/ 	.byte	0x04, 0x17
        /*001a*/ 	.short	(.L_11 - .L_10)
.L_10:
        /*001c*/ 	.word	0x00000000
        /*0020*/ 	.short	0x0001
        /*0022*/ 	.short	0x0008
        /*0024*/ 	.byte	0x00, 0xf5, 0x21, 0x00


	//----- nvinfo : EIATTR_KPARAM_INFO
	.align		4
.L_11:
        /*0028*/ 	.byte	0x04, 0x17
        /*002a*/ 	.short	(.L_13 - .L_12)
.L_12:
        /*002c*/ 	.word	0x00000000
        /*0030*/ 	.short	0x0000
        /*0032*/ 	.short	0x0000
        /*0034*/ 	.byte	0x00, 0xf5, 0x21, 0x00


	//----- nvinfo : EIATTR_SPARSE_MMA_MASK
	.align		4
.L_13:
        /*0038*/ 	.byte	0x03, 0x50
        /*003a*/ 	.short	0x0000


	//----- nvinfo : EIATTR_MAXREG_COUNT
	.align		4
        /*003c*/ 	.byte	0x03, 0x1b
        /*003e*/ 	.short	0x00ff


	//----- nvinfo : EIATTR_MERCURY_ISA_VERSION
	.align		4
        /*0040*/ 	.byte	0x03, 0x5f
        /*0042*/ 	.short	0x0101


	//----- nvinfo : EIATTR_UNUSED_LOAD_BYTE_OFFSET
	.align		4
        /*0044*/ 	.byte	0x04, 0x44
        /*0046*/ 	.short	(.L_15 - .L_14)


	//   ....[0]....
.L_14:
        /*0048*/ 	.word	0x00000110
        /*004c*/ 	.word	0x00000007


	//----- nvinfo : EIATTR_VRC_CTA_INIT_COUNT
	.align		4
.L_15:
        /*0050*/ 	.byte	0x02, 0x4a
	.zero		1
	.zero		1


	//----- nvinfo : EIATTR_EXIT_INSTR_OFFSETS
	.align		4
        /*0054*/ 	.byte	0x04, 0x1c
        /*0056*/ 	.short	(.L_17 - .L_16)


	//   ....[0]....
.L_16:
        /*0058*/ 	.word	0x00000070


	//   ....[1]....
        /*005c*/ 	.word	0x000002f0


	//----- nvinfo : EIATTR_CBANK_PARAM_SIZE
	.align		4
.L_17:
        /*0060*/ 	.byte	0x03, 0x19
        /*0062*/ 	.short	0x0014


	//----- nvinfo : EIATTR_PARAM_CBANK
	.align		4
        /*0064*/ 	.byte	0x04, 0x0a
        /*0066*/ 	.short	(.L_19 - .L_18)
	.align		4
.L_18:
        /*0068*/ 	.word	index@(.nv.constant0._Z23encode_per_pixel_kernelP6uchar4PKci)
        /*006c*/ 	.short	0x0380
        /*006e*/ 	.short	0x0014


	//----- nvinfo : EIATTR_SW_WAR
	.align		4
.L_19:
        /*0070*/ 	.byte	0x04, 0x36
        /*0072*/ 	.short	(.L_21 - .L_20)
.L_20:
        /*0074*/ 	.word	0x00000008
.L_21:


//--------------------- .nv.callgraph             --------------------------
	.section	.nv.callgraph,"",@"SHT_CUDA_CALLGRAPH"
	.align	4
	.sectionentsize	8
	.align		4
        /*0000*/ 	.word	0x00000000
	.align		4
        /*0004*/ 	.word	0xffffffff
	.align		4
        /*0008*/ 	.word	0x00000000
	.align		4
        /*000c*/ 	.word	0xfffffffe
	.align		4
        /*0010*/ 	.word	0x00000000
	.align		4
        /*0014*/ 	.word	0xfffffffd
	.align		4
        /*0018*/ 	.word	0x00000000
	.align		4
        /*001c*/ 	.word	0xfffffffc


//--------------------- .text._Z23encode_per_pixel_kernelP6uchar4PKci --------------------------
	.section	.text._Z23encode_per_pixel_kernelP6uchar4PKci,"ax",@progbits
	.align	128
        .global         _Z23encode_per_pixel_kernelP6uchar4PKci
        .type           _Z23encode_per_pixel_kernelP6uchar4PKci,@function
        .size           _Z23encode_per_pixel_kernelP6uchar4PKci,(.L_x_1 - _Z23encode_per_pixel_kernelP6uchar4PKci)
        .other          _Z23encode_per_pixel_kernelP6uchar4PKci,@"STO_CUDA_ENTRY STV_DEFAULT"
_Z23encode_per_pixel_kernelP6uchar4PKci:
.text._Z23encode_per_pixel_kernelP6uchar4PKci:
[----:B------:R-:W-:Y:S01]  /*0000*/  LDC R1, c[0x0][0x37c] ;  /* 0x0000df00ff017b82 */ /* 0x000fe20000000800 */
[----:B------:R-:W0:Y:S01]  /*0010*/  S2R R7, SR_TID.X ;  /* 0x0000000000077919 */ /* 0x000e220000002100 */
[----:B------:R-:W0:Y:S01]  /*0020*/  LDCU UR4, c[0x0][0x360] ;  /* 0x00006c00ff0477ac */ /* 0x000e220008000800 */
[----:B------:R-:W0:Y:S01]  /*0030*/  S2R R0, SR_CTAID.X ;  /* 0x0000000000007919 */ /* 0x000e220000002500 */
[----:B------:R-:W1:Y:S01]  /*0040*/  LDCU UR5, c[0x0][0x390] ;  /* 0x00007200ff0577ac */ /* 0x000e620008000800 */
[----:B0-----:R-:W-:-:S05]  /*0050*/  IMAD R7, R0, UR4, R7 ;  /* 0x0000000400077c24 */ /* 0x001fca000f8e0207 */
[----:B-1----:R-:W-:-:S13]  /*0060*/  ISETP.GE.AND P0, PT, R7, UR5, PT ;  /* 0x0000000507007c0c */ /* 0x002fda000bf06270 */
[----:B------:R-:W-:Y:S05]  /*0070*/  @P0 EXIT ;  /* 0x000000000000094d */ /* 0x000fea0003800000 */
[----:B------:R-:W0:Y:S01]  /*0080*/  LDCU.64 UR6, c[0x0][0x388] ;  /* 0x00007100ff0677ac */ /* 0x000e220008000a00 */
[----:B------:R-:W1:Y:S01]  /*0090*/  LDC.64 R2, c[0x0][0x380] ;  /* 0x0000e000ff027b82 */ /* 0x000e620000000a00 */
[----:B------:R-:W-:Y:S01]  /*00a0*/  LEA.HI R0, R7, R7, RZ, 0x1 ;  /* 0x0000000707007211 */ /* 0x000fe200078f08ff */
[----:B------:R-:W2:Y:S03]  /*00b0*/  LDCU.64 UR4, c[0x0][0x358] ;  /* 0x00006b00ff0477ac */ /* 0x000ea60008000a00 */
[----:B------:R-:W-:-:S04]  /*00c0*/  SHF.R.S32.HI R5, RZ, 0x1, R0 ;  /* 0x00000001ff057819 */ /* 0x000fc80000011400 */
[----:B0-----:R-:W-:-:S04]  /*00d0*/  IADD3 R4, P0, PT, R5, UR6, RZ ;  /* 0x0000000605047c10 */ /* 0x001fc8000ff1e0ff */
[----:B------:R-:W-:Y:S01]  /*00e0*/  LEA.HI.X.SX32 R5, R5, UR7, 0x1, P0 ;  /* 0x0000000705057c11 */ /* 0x000fe200080f0eff */
[----:B-1----:R-:W-:-:S04]  /*00f0*/  IMAD.WIDE R2, R7, 0x4, R2 ;  /* 0x0000000407027825 */ /* 0x002fc800078e0202 */
[----:B--2---:R0:W2:Y:S04]  /*0100*/  LDG.E.S8 R4, desc[UR4][R4.64+0x1] ;  /* 0x0000010404047981 */ /* 0x0040a8000c1e1300 */
[----:B------:R-:W3:Y:S01]  /*0110*/  LDG.E R8, desc[UR4][R2.64] ;  /* 0x0000000402087981 */ /* 0x000ee2000c1e1900 */
[----:B------:R-:W-:-:S05]  /*0120*/  LOP3.LUT R0, R0, 0xfffffffe, RZ, 0xc0, !PT ;  /* 0xfffffffe00007812 */ /* 0x000fca00078ec0ff */
[----:B------:R-:W-:Y:S02]  /*0130*/  IMAD.IADD R0, R7, 0x1, -R0 ;  /* 0x0000000107007824 */ /* 0x000fe400078e0a00 */
[----:B------:R-:W-:-:S03]  /*0140*/  IMAD.MOV.U32 R7, RZ, RZ, 0x1000000 ;  /* 0x01000000ff077424 */ /* 0x000fc600078e00ff */
[C---:B------:R-:W-:Y:S02]  /*0150*/  IADD3 R6, PT, PT, -R0.reuse, 0x7, RZ ;  /* 0x0000000700067810 */ /* 0x040fe40007ffe1ff */
[----:B------:R-:W-:Y:S02]  /*0160*/  IADD3 R10, PT, PT, -R0, 0x6, RZ ;  /* 0x00000006000a7810 */ /* 0x000fe40007ffe1ff */
[----:B------:R-:W-:-:S04]  /*0170*/  SHF.L.U32 R7, R7, R6, RZ ;  /* 0x0000000607077219 */ /* 0x000fc800000006ff */
[--C-:B------:R-:W-:Y:S02]  /*0180*/  SHF.R.S32.HI R9, RZ, 0x18, R7.reuse ;  /* 0x00000018ff097819 */ /* 0x100fe40000011407 */
[--C-:B------:R-:W-:Y:S02]  /*0190*/  SHF.R.S32.HI R11, RZ, 0x19, R7.reuse ;  /* 0x00000019ff0b7819 */ /* 0x100fe40000011407 */
[--C-:B0-----:R-:W-:Y:S02]  /*01a0*/  SHF.R.S32.HI R5, RZ, 0x1a, R7.reuse ;  /* 0x0000001aff057819 */ /* 0x101fe40000011407 */
[----:B------:R-:W-:Y:S02]  /*01b0*/  SHF.R.S32.HI R7, RZ, 0x1b, R7 ;  /* 0x0000001bff077819 */ /* 0x000fe40000011407 */
[-C--:B--2---:R-:W-:Y:S02]  /*01c0*/  LOP3.LUT R9, R9, R4.reuse, RZ, 0xc0, !PT ;  /* 0x0000000409097212 */ /* 0x084fe400078ec0ff */
[----:B------:R-:W-:-:S02]  /*01d0*/  LOP3.LUT R11, R11, R4, RZ, 0xc0, !PT ;  /* 0x000000040b0b7212 */ /* 0x000fc400078ec0ff */
[-C--:B------:R-:W-:Y:S02]  /*01e0*/  LOP3.LUT R5, R5, R4.reuse, RZ, 0xc0, !PT ;  /* 0x0000000405057212 */ /* 0x080fe400078ec0ff */
[----:B------:R-:W-:Y:S02]  /*01f0*/  LOP3.LUT R7, R7, R4, RZ, 0xc0, !PT ;  /* 0x0000000407077212 */ /* 0x000fe400078ec0ff */
[C---:B------:R-:W-:Y:S02]  /*0200*/  IADD3 R4, PT, PT, -R0.reuse, 0x5, RZ ;  /* 0x0000000500047810 */ /* 0x040fe40007ffe1ff */
[----:B------:R-:W-:Y:S02]  /*0210*/  SHF.R.S32.HI R9, RZ, R6, R9 ;  /* 0x00000006ff097219 */ /* 0x000fe40000011409 */
[----:B------:R-:W-:Y:S02]  /*0220*/  IADD3 R6, PT, PT, -R0, 0x4, RZ ;  /* 0x0000000400067810 */ /* 0x000fe40007ffe1ff */
[----:B------:R-:W-:-:S02]  /*0230*/  SHF.R.S32.HI R5, RZ, R4, R5 ;  /* 0x00000004ff057219 */ /* 0x000fc40000011405 */
[----:B------:R-:W-:Y:S02]  /*0240*/  SHF.R.S32.HI R11, RZ, R10, R11 ;  /* 0x0000000aff0b7219 */ /* 0x000fe4000001140b */
[C---:B---3--:R-:W-:Y:S02]  /*0250*/  PRMT R0, R8.reuse, 0x7770, RZ ;  /* 0x0000777008007816 */ /* 0x048fe400000000ff */
[C---:B------:R-:W-:Y:S02]  /*0260*/  PRMT R4, R8.reuse, 0x7771, RZ ;  /* 0x0000777108047816 */ /* 0x040fe400000000ff */
[----:B------:R-:W-:Y:S01]  /*0270*/  SHF.R.S32.HI R6, RZ, R6, R7 ;  /* 0x00000006ff067219 */ /* 0x000fe20000011407 */
[----:B------:R-:W-:Y:S01]  /*0280*/  IMAD.IADD R0, R9, 0x1, R0 ;  /* 0x0000000109007824 */ /* 0x000fe200078e0200 */
[----:B------:R-:W-:Y:S01]  /*0290*/  PRMT R8, R8, 0x7772, RZ ;  /* 0x0000777208087816 */ /* 0x000fe200000000ff */
[----:B------:R-:W-:-:S03]  /*02a0*/  IMAD.IADD R11, R4, 0x1, R11 ;  /* 0x00000001040b7824 */ /* 0x000fc600078e020b */
[----:B------:R-:W-:Y:S02]  /*02b0*/  IADD3 R5, PT, PT, R6, R8, R5 ;  /* 0x0000000806057210 */ /* 0x000fe40007ffe005 */
[----:B------:R-:W-:-:S03]  /*02c0*/  PRMT R11, R11, 0x7604, R0 ;  /* 0x000076040b0b7816 */ /* 0x000fc60000000000 */
[----:B------:R-:W-:Y:S04]  /*02d0*/  STG.E.U8 desc[UR4][R2.64+0x2], R5 ;  /* 0x0000020502007986 */ /* 0x000fe8000c101104 */
[----:B------:R-:W-:Y:S01]  /*02e0*/  STG.E.U16 desc[UR4][R2.64], R11 ;  /* 0x0000000b02007986 */ /* 0x000fe2000c101504 */
[----:B------:R-:W-:Y:S05]  /*02f0*/  EXIT ;  /* 0x000000000000794d */ /* 0x000fea0003800000 */
.L_x_0:
[----:B------:R-:W-:-:S00]  /*0300*/  BRA `(.L_x_0) ;  /* 0xfffffffc00fc7947 */ /* 0x000fc0000383ffff */
[----:B------:R-:W-:-:S00]  /*0310*/  NOP ;  /* 0x0000000000007918 */ /* 0x000fc00000000000 */
        /* <DEDUP_REMOVED lines=14> */
.L_x_1:


//--------------------- .nv.shared.reserved.0     --------------------------
	.section	.nv.shared.reserved.0,"aw",@nobits
	.weak		__nv_reservedSMEM_offset_0_alias
	.size		__nv_reservedSMEM_offset_0_alias, 0, 64
	.other		__nv_reservedSMEM_offset_0_alias,@"STO_CUDA_RESERVED_SHARED STV_DEFAULT"
__nv_reservedSMEM_offset_0_alias:
	.zero		0
	.zero		64


//--------------------- .nv.constant0._Z23encode_per_pixel_kernelP6uchar4PKci --------------------------
	.section	.nv.constant0._Z23encode_per_pixel_kernelP6uchar4PKci,"a",@progbits
	.sectionflags	@""
	.align	4
.nv.constant0._Z23encode_per_pixel_kernelP6uchar4PKci:
	.zero		916


//--------------------- SYMBOLS --------------------------

	.type		.nv.reservedSmem.offset0,@object
	.size		.nv.reservedSmem.offset0,0x4
